//
// Generated by NVIDIA NVVM Compiler
//
// Compiler Build ID: CL-36424714
// Cuda compilation tools, release 13.0, V13.0.88
// Based on NVVM 20.0.0
//

.version 9.0
.target sm_100
.address_size 64

	// .globl	_ZN3cub18CUB_300001_SM_10006detail11EmptyKernelIvEEvv
.global .align 1 .b8 _ZN41_INTERNAL_7d0d9ed9_4_k_cu_8f643834_1610244cuda3std3__45__cpo5beginE[1];
.global .align 1 .b8 _ZN41_INTERNAL_7d0d9ed9_4_k_cu_8f643834_1610244cuda3std3__45__cpo3endE[1];
.global .align 1 .b8 _ZN41_INTERNAL_7d0d9ed9_4_k_cu_8f643834_1610244cuda3std3__45__cpo6cbeginE[1];
.global .align 1 .b8 _ZN41_INTERNAL_7d0d9ed9_4_k_cu_8f643834_1610244cuda3std3__45__cpo4cendE[1];
.global .align 1 .b8 _ZN41_INTERNAL_7d0d9ed9_4_k_cu_8f643834_1610244cuda3std3__45__cpo6rbeginE[1];
.global .align 1 .b8 _ZN41_INTERNAL_7d0d9ed9_4_k_cu_8f643834_1610244cuda3std3__45__cpo4rendE[1];
.global .align 1 .b8 _ZN41_INTERNAL_7d0d9ed9_4_k_cu_8f643834_1610244cuda3std3__45__cpo7crbeginE[1];
.global .align 1 .b8 _ZN41_INTERNAL_7d0d9ed9_4_k_cu_8f643834_1610244cuda3std3__45__cpo5crendE[1];
.global .align 1 .b8 _ZN41_INTERNAL_7d0d9ed9_4_k_cu_8f643834_1610244cuda3std3__443_GLOBAL__N__7d0d9ed9_4_k_cu_8f643834_1610246ignoreE[1];
.global .align 1 .b8 _ZN41_INTERNAL_7d0d9ed9_4_k_cu_8f643834_1610244cuda3std3__419piecewise_constructE[1];
.global .align 1 .b8 _ZN41_INTERNAL_7d0d9ed9_4_k_cu_8f643834_1610244cuda3std3__48in_placeE[1];
.global .align 1 .b8 _ZN41_INTERNAL_7d0d9ed9_4_k_cu_8f643834_1610244cuda3std3__420unreachable_sentinelE[1];
.global .align 1 .b8 _ZN41_INTERNAL_7d0d9ed9_4_k_cu_8f643834_1610244cuda3std3__47nulloptE[1];
.global .align 1 .b8 _ZN41_INTERNAL_7d0d9ed9_4_k_cu_8f643834_1610244cuda3std3__48unexpectE[1];
.global .align 1 .b8 _ZN41_INTERNAL_7d0d9ed9_4_k_cu_8f643834_1610244cuda3std6ranges3__45__cpo4swapE[1];
.global .align 1 .b8 _ZN41_INTERNAL_7d0d9ed9_4_k_cu_8f643834_1610244cuda3std6ranges3__45__cpo9iter_moveE[1];
.global .align 1 .b8 _ZN41_INTERNAL_7d0d9ed9_4_k_cu_8f643834_1610244cuda3std6ranges3__45__cpo5beginE[1];
.global .align 1 .b8 _ZN41_INTERNAL_7d0d9ed9_4_k_cu_8f643834_1610244cuda3std6ranges3__45__cpo3endE[1];
.global .align 1 .b8 _ZN41_INTERNAL_7d0d9ed9_4_k_cu_8f643834_1610244cuda3std6ranges3__45__cpo6cbeginE[1];
.global .align 1 .b8 _ZN41_INTERNAL_7d0d9ed9_4_k_cu_8f643834_1610244cuda3std6ranges3__45__cpo4cendE[1];
.global .align 1 .b8 _ZN41_INTERNAL_7d0d9ed9_4_k_cu_8f643834_1610244cuda3std6ranges3__45__cpo7advanceE[1];
.global .align 1 .b8 _ZN41_INTERNAL_7d0d9ed9_4_k_cu_8f643834_1610244cuda3std6ranges3__45__cpo9iter_swapE[1];
.global .align 1 .b8 _ZN41_INTERNAL_7d0d9ed9_4_k_cu_8f643834_1610244cuda3std6ranges3__45__cpo4nextE[1];
.global .align 1 .b8 _ZN41_INTERNAL_7d0d9ed9_4_k_cu_8f643834_1610244cuda3std6ranges3__45__cpo4prevE[1];
.global .align 1 .b8 _ZN41_INTERNAL_7d0d9ed9_4_k_cu_8f643834_1610244cuda3std6ranges3__45__cpo4dataE[1];
.global .align 1 .b8 _ZN41_INTERNAL_7d0d9ed9_4_k_cu_8f643834_1610244cuda3std6ranges3__45__cpo5cdataE[1];
.global .align 1 .b8 _ZN41_INTERNAL_7d0d9ed9_4_k_cu_8f643834_1610244cuda3std6ranges3__45__cpo4sizeE[1];
.global .align 1 .b8 _ZN41_INTERNAL_7d0d9ed9_4_k_cu_8f643834_1610244cuda3std6ranges3__45__cpo5ssizeE[1];
.global .align 1 .b8 _ZN41_INTERNAL_7d0d9ed9_4_k_cu_8f643834_1610244cuda3std6ranges3__45__cpo8distanceE[1];
.global .align 1 .b8 _ZN41_INTERNAL_7d0d9ed9_4_k_cu_8f643834_1610246thrust24THRUST_300001_SM_1000_NS8cuda_cub3parE[1];
.global .align 1 .b8 _ZN41_INTERNAL_7d0d9ed9_4_k_cu_8f643834_1610246thrust24THRUST_300001_SM_1000_NS8cuda_cub10par_nosyncE[1];
.global .align 1 .b8 _ZN41_INTERNAL_7d0d9ed9_4_k_cu_8f643834_1610246thrust24THRUST_300001_SM_1000_NS6system6detail10sequential3seqE[1];
.global .align 1 .b8 _ZN41_INTERNAL_7d0d9ed9_4_k_cu_8f643834_1610246thrust24THRUST_300001_SM_1000_NS12placeholders2_1E[1];
.global .align 1 .b8 _ZN41_INTERNAL_7d0d9ed9_4_k_cu_8f643834_1610246thrust24THRUST_300001_SM_1000_NS12placeholders2_2E[1];
.global .align 1 .b8 _ZN41_INTERNAL_7d0d9ed9_4_k_cu_8f643834_1610246thrust24THRUST_300001_SM_1000_NS12placeholders2_3E[1];
.global .align 1 .b8 _ZN41_INTERNAL_7d0d9ed9_4_k_cu_8f643834_1610246thrust24THRUST_300001_SM_1000_NS12placeholders2_4E[1];
.global .align 1 .b8 _ZN41_INTERNAL_7d0d9ed9_4_k_cu_8f643834_1610246thrust24THRUST_300001_SM_1000_NS12placeholders2_5E[1];
.global .align 1 .b8 _ZN41_INTERNAL_7d0d9ed9_4_k_cu_8f643834_1610246thrust24THRUST_300001_SM_1000_NS12placeholders2_6E[1];
.global .align 1 .b8 _ZN41_INTERNAL_7d0d9ed9_4_k_cu_8f643834_1610246thrust24THRUST_300001_SM_1000_NS12placeholders2_7E[1];
.global .align 1 .b8 _ZN41_INTERNAL_7d0d9ed9_4_k_cu_8f643834_1610246thrust24THRUST_300001_SM_1000_NS12placeholders2_8E[1];
.global .align 1 .b8 _ZN41_INTERNAL_7d0d9ed9_4_k_cu_8f643834_1610246thrust24THRUST_300001_SM_1000_NS12placeholders2_9E[1];
.global .align 1 .b8 _ZN41_INTERNAL_7d0d9ed9_4_k_cu_8f643834_1610246thrust24THRUST_300001_SM_1000_NS12placeholders3_10E[1];
.global .align 1 .b8 _ZN41_INTERNAL_7d0d9ed9_4_k_cu_8f643834_1610246thrust24THRUST_300001_SM_1000_NS3seqE[1];

.visible .entry _ZN3cub18CUB_300001_SM_10006detail11EmptyKernelIvEEvv()
{


	ret;

}


// ===== COMPILED SASS (sm_100) =====

	.target	sm_100

	.elftype	@"ET_EXEC"


//--------------------- .note.nv.tkinfo           --------------------------
	.section	.note.nv.tkinfo,"",@"SHT_NOTE"
	.sectionflags	@"SHF_NOTE_NV_TKINFO"
	.tkinfo
        /*0018*/ 	.word	0x00000002
        /*0030*/ 	.string	""
        /*0030*/ 	.string	"ptxas"
        /*0030*/ 	.string	"Cuda compilation tools, release 13.0, V13.0.88"
        /*0030*/ 	.string	"Build cuda_13.0.r13.0/compiler.36424714_0"
        /*0030*/ 	.string	"-arch sm_100 -m 64 "



//--------------------- .note.nv.cuinfo           --------------------------
	.section	.note.nv.cuinfo,"",@"SHT_NOTE"
	.sectionflags	@"SHF_NOTE_NV_CUINFO"
        /*0018*/ 	.short	0x0002
        /*001a*/ 	.short	0x0064
        /*001c*/ 	.short	0x0082
	.zero		2


//--------------------- .nv.info                  --------------------------
	.section	.nv.info,"",@"SHT_CUDA_INFO"
	.align	4


	//----- nvinfo : EIATTR_REGCOUNT
	.align		4
        /*0000*/ 	.byte	0x04, 0x2f
        /*0002*/ 	.short	(.L_44 - .L_43)
	.align		4
.L_43:
        /*0004*/ 	.word	index@(_ZN3cub18CUB_300001_SM_10006detail11EmptyKernelIvEEvv)
        /*0008*/ 	.word	0x00000004


	//----- nvinfo : EIATTR_FRAME_SIZE
	.align		4
.L_44:
        /*000c*/ 	.byte	0x04, 0x11
        /*000e*/ 	.short	(.L_46 - .L_45)
	.align		4
.L_45:
        /*0010*/ 	.word	index@(_ZN3cub18CUB_300001_SM_10006detail11EmptyKernelIvEEvv)
        /*0014*/ 	.word	0x00000000


	//----- nvinfo : EIATTR_MIN_STACK_SIZE
	.align		4
.L_46:
        /*0018*/ 	.byte	0x04, 0x12
        /*001a*/ 	.short	(.L_48 - .L_47)
	.align		4
.L_47:
        /*001c*/ 	.word	index@(_ZN3cub18CUB_300001_SM_10006detail11EmptyKernelIvEEvv)
        /*0020*/ 	.word	0x00000000
.L_48:


//--------------------- .nv.compat                --------------------------
	.section	.nv.compat,"",@"SHT_CUDA_COMPAT_INFO"
	.align	4
        /*0000*/ 	.byte	0x02, 0x09, 0x00, 0x00, 0x02, 0x02, 0x01, 0x00, 0x02, 0x05, 0x05, 0x00, 0x03, 0x07, 0x01, 0x01
        /*0010*/ 	.byte	0x02, 0x03, 0x00, 0x00, 0x02, 0x06, 0x01, 0x00, 0x04, 0x0b, 0x08, 0x00, 0x09, 0x00, 0x00, 0x00
        /*0020*/ 	.byte	0x00, 0x00, 0x00, 0x00


//--------------------- .nv.info._ZN3cub18CUB_300001_SM_10006detail11EmptyKernelIvEEvv --------------------------
	.section	.nv.info._ZN3cub18CUB_300001_SM_10006detail11EmptyKernelIvEEvv,"",@"SHT_CUDA_INFO"
	.sectionflags	@""
	.align	4


	//----- nvinfo : EIATTR_CUDA_API_VERSION
	.align		4
        /*0000*/ 	.byte	0x04, 0x37
        /*0002*/ 	.short	(.L_50 - .L_49)
.L_49:
        /*0004*/ 	.word	0x00000082


	//----- nvinfo : EIATTR_SPARSE_MMA_MASK
	.align		4
.L_50:
        /*0008*/ 	.byte	0x03, 0x50
        /*000a*/ 	.short	0x0000


	//----- nvinfo : EIATTR_MAXREG_COUNT
	.align		4
        /*000c*/ 	.byte	0x03, 0x1b
        /*000e*/ 	.short	0x00ff


	//----- nvinfo : EIATTR_MERCURY_ISA_VERSION
	.align		4
        /*0010*/ 	.byte	0x03, 0x5f
        /*0012*/ 	.short	0x0101


	//----- nvinfo : EIATTR_VRC_CTA_INIT_COUNT
	.align		4
        /*0014*/ 	.byte	0x02, 0x4a
	.zero		1
	.zero		1


	//----- nvinfo : EIATTR_EXIT_INSTR_OFFSETS
	.align		4
        /*0018*/ 	.byte	0x04, 0x1c
        /*001a*/ 	.short	(.L_52 - .L_51)


	//   ....[0]....
.L_51:
        /*001c*/ 	.word	0x00000010


	//----- nvinfo : EIATTR_SW_WAR
	.align		4
.L_52:
        /*0020*/ 	.byte	0x04, 0x36
        /*0022*/ 	.short	(.L_54 - .L_53)
.L_53:
        /*0024*/ 	.word	0x00000008
.L_54:


//--------------------- .nv.callgraph             --------------------------
	.section	.nv.callgraph,"",@"SHT_CUDA_CALLGRAPH"
	.align	4
	.sectionentsize	8
	.align		4
        /*0000*/ 	.word	0x00000000
	.align		4
        /*0004*/ 	.word	0xffffffff
	.align		4
        /*0008*/ 	.word	0x00000000
	.align		4
        /*000c*/ 	.word	0xfffffffe
	.align		4
        /*0010*/ 	.word	0x00000000
	.align		4
        /*0014*/ 	.word	0xfffffffd
	.align		4
        /*0018*/ 	.word	0x00000000
	.align		4
        /*001c*/ 	.word	0xfffffffc


//--------------------- .nv.constant4             --------------------------
	.section	.nv.constant4,"a",@progbits
	.align	8
	.align		8
.nv.constant4:
        /*0000*/ 	.dword	_ZN41_INTERNAL_7d0d9ed9_4_k_cu_8f643834_1612144cuda3std3__45__cpo5beginE
	.align		8
        /*0008*/ 	.dword	_ZN41_INTERNAL_7d0d9ed9_4_k_cu_8f643834_1612144cuda3std3__45__cpo3endE
	.align		8
        /*0010*/ 	.dword	_ZN41_INTERNAL_7d0d9ed9_4_k_cu_8f643834_1612144cuda3std3__45__cpo6cbeginE
	.align		8
        /*0018*/ 	.dword	_ZN41_INTERNAL_7d0d9ed9_4_k_cu_8f643834_1612144cuda3std3__45__cpo4cendE
	.align		8
        /*0020*/ 	.dword	_ZN41_INTERNAL_7d0d9ed9_4_k_cu_8f643834_1612144cuda3std3__45__cpo6rbeginE
	.align		8
        /*0028*/ 	.dword	_ZN41_INTERNAL_7d0d9ed9_4_k_cu_8f643834_1612144cuda3std3__45__cpo4rendE
	.align		8
        /*0030*/ 	.dword	_ZN41_INTERNAL_7d0d9ed9_4_k_cu_8f643834_1612144cuda3std3__45__cpo7crbeginE
	.align		8
        /*0038*/ 	.dword	_ZN41_INTERNAL_7d0d9ed9_4_k_cu_8f643834_1612144cuda3std3__45__cpo5crendE
	.align		8
        /*0040*/ 	.dword	_ZN41_INTERNAL_7d0d9ed9_4_k_cu_8f643834_1612144cuda3std3__443_GLOBAL__N__7d0d9ed9_4_k_cu_8f643834_1612146ignoreE
	.align		8
        /*0048*/ 	.dword	_ZN41_INTERNAL_7d0d9ed9_4_k_cu_8f643834_1612144cuda3std3__419piecewise_constructE
	.align		8
        /*0050*/ 	.dword	_ZN41_INTERNAL_7d0d9ed9_4_k_cu_8f643834_1612144cuda3std3__48in_placeE
	.align		8
        /*0058*/ 	.dword	_ZN41_INTERNAL_7d0d9ed9_4_k_cu_8f643834_1612144cuda3std3__420unreachable_sentinelE
	.align		8
        /*0060*/ 	.dword	_ZN41_INTERNAL_7d0d9ed9_4_k_cu_8f643834_1612144cuda3std3__47nulloptE
	.align		8
        /*0068*/ 	.dword	_ZN41_INTERNAL_7d0d9ed9_4_k_cu_8f643834_1612144cuda3std3__48unexpectE
	.align		8
        /*0070*/ 	.dword	_ZN41_INTERNAL_7d0d9ed9_4_k_cu_8f643834_1612144cuda3std6ranges3__45__cpo4swapE
	.align		8
        /*0078*/ 	.dword	_ZN41_INTERNAL_7d0d9ed9_4_k_cu_8f643834_1612144cuda3std6ranges3__45__cpo9iter_moveE
	.align		8
        /*0080*/ 	.dword	_ZN41_INTERNAL_7d0d9ed9_4_k_cu_8f643834_1612144cuda3std6ranges3__45__cpo5beginE
	.align		8
        /*0088*/ 	.dword	_ZN41_INTERNAL_7d0d9ed9_4_k_cu_8f643834_1612144cuda3std6ranges3__45__cpo3endE
	.align		8
        /*0090*/ 	.dword	_ZN41_INTERNAL_7d0d9ed9_4_k_cu_8f643834_1612144cuda3std6ranges3__45__cpo6cbeginE
	.align		8
        /*0098*/ 	.dword	_ZN41_INTERNAL_7d0d9ed9_4_k_cu_8f643834_1612144cuda3std6ranges3__45__cpo4cendE
	.align		8
        /*00a0*/ 	.dword	_ZN41_INTERNAL_7d0d9ed9_4_k_cu_8f643834_1612144cuda3std6ranges3__45__cpo7advanceE
	.align		8
        /*00a8*/ 	.dword	_ZN41_INTERNAL_7d0d9ed9_4_k_cu_8f643834_1612144cuda3std6ranges3__45__cpo9iter_swapE
	.align		8
        /*00b0*/ 	.dword	_ZN41_INTERNAL_7d0d9ed9_4_k_cu_8f643834_1612144cuda3std6ranges3__45__cpo4nextE
	.align		8
        /*00b8*/ 	.dword	_ZN41_INTERNAL_7d0d9ed9_4_k_cu_8f643834_1612144cuda3std6ranges3__45__cpo4prevE
	.align		8
        /*00c0*/ 	.dword	_ZN41_INTERNAL_7d0d9ed9_4_k_cu_8f643834_1612144cuda3std6ranges3__45__cpo4dataE
	.align		8
        /*00c8*/ 	.dword	_ZN41_INTERNAL_7d0d9ed9_4_k_cu_8f643834_1612144cuda3std6ranges3__45__cpo5cdataE
	.align		8
        /*00d0*/ 	.dword	_ZN41_INTERNAL_7d0d9ed9_4_k_cu_8f643834_1612144cuda3std6ranges3__45__cpo4sizeE
	.align		8
        /*00d8*/ 	.dword	_ZN41_INTERNAL_7d0d9ed9_4_k_cu_8f643834_1612144cuda3std6ranges3__45__cpo5ssizeE
	.align		8
        /*00e0*/ 	.dword	_ZN41_INTERNAL_7d0d9ed9_4_k_cu_8f643834_1612144cuda3std6ranges3__45__cpo8distanceE
	.align		8
        /*00e8*/ 	.dword	_ZN41_INTERNAL_7d0d9ed9_4_k_cu_8f643834_1612146thrust24THRUST_300001_SM_1000_NS8cuda_cub3parE
	.align		8
        /*00f0*/ 	.dword	_ZN41_INTERNAL_7d0d9ed9_4_k_cu_8f643834_1612146thrust24THRUST_300001_SM_1000_NS8cuda_cub10par_nosyncE
	.align		8
        /*00f8*/ 	.dword	_ZN41_INTERNAL_7d0d9ed9_4_k_cu_8f643834_1612146thrust24THRUST_300001_SM_1000_NS6system6detail10sequential3seqE
	.align		8
        /*0100*/ 	.dword	_ZN41_INTERNAL_7d0d9ed9_4_k_cu_8f643834_1612146thrust24THRUST_300001_SM_1000_NS12placeholders2_1E
	.align		8
        /*0108*/ 	.dword	_ZN41_INTERNAL_7d0d9ed9_4_k_cu_8f643834_1612146thrust24THRUST_300001_SM_1000_NS12placeholders2_2E
	.align		8
        /*0110*/ 	.dword	_ZN41_INTERNAL_7d0d9ed9_4_k_cu_8f643834_1612146thrust24THRUST_300001_SM_1000_NS12placeholders2_3E
	.align		8
        /*0118*/ 	.dword	_ZN41_INTERNAL_7d0d9ed9_4_k_cu_8f643834_1612146thrust24THRUST_300001_SM_1000_NS12placeholders2_4E
	.align		8
        /*0120*/ 	.dword	_ZN41_INTERNAL_7d0d9ed9_4_k_cu_8f643834_1612146thrust24THRUST_300001_SM_1000_NS12placeholders2_5E
	.align		8
        /*0128*/ 	.dword	_ZN41_INTERNAL_7d0d9ed9_4_k_cu_8f643834_1612146thrust24THRUST_300001_SM_1000_NS12placeholders2_6E
	.align		8
        /*0130*/ 	.dword	_ZN41_INTERNAL_7d0d9ed9_4_k_cu_8f643834_1612146thrust24THRUST_300001_SM_1000_NS12placeholders2_7E
	.align		8
        /*0138*/ 	.dword	_ZN41_INTERNAL_7d0d9ed9_4_k_cu_8f643834_1612146thrust24THRUST_300001_SM_1000_NS12placeholders2_8E
	.align		8
        /*0140*/ 	.dword	_ZN41_INTERNAL_7d0d9ed9_4_k_cu_8f643834_1612146thrust24THRUST_300001_SM_1000_NS12placeholders2_9E
	.align		8
        /*0148*/ 	.dword	_ZN41_INTERNAL_7d0d9ed9_4_k_cu_8f643834_1612146thrust24THRUST_300001_SM_1000_NS12placeholders3_10E
	.align		8
        /*0150*/ 	.dword	_ZN41_INTERNAL_7d0d9ed9_4_k_cu_8f643834_1612146thrust24THRUST_300001_SM_1000_NS3seqE


//--------------------- .text._ZN3cub18CUB_300001_SM_10006detail11EmptyKernelIvEEvv --------------------------
	.section	.text._ZN3cub18CUB_300001_SM_10006detail11EmptyKernelIvEEvv,"ax",@progbits
	.align	128
        .global         _ZN3cub18CUB_300001_SM_10006detail11EmptyKernelIvEEvv
        .type           _ZN3cub18CUB_300001_SM_10006detail11EmptyKernelIvEEvv,@function
        .size           _ZN3cub18CUB_300001_SM_10006detail11EmptyKernelIvEEvv,(.L_x_1 - _ZN3cub18CUB_300001_SM_10006detail11EmptyKernelIvEEvv)
        .other          _ZN3cub18CUB_300001_SM_10006detail11EmptyKernelIvEEvv,@"STO_CUDA_ENTRY STV_DEFAULT"
_ZN3cub18CUB_300001_SM_10006detail11EmptyKernelIvEEvv:
.text._ZN3cub18CUB_300001_SM_10006detail11EmptyKernelIvEEvv:
[----:B------:R-:W-:Y:S01]  /*0000*/  LDC R1, c[0x0][0x37c] ;  /* 0x0000df00ff017b82 */ /* 0x000fe20000000800 */
[----:B------:R-:W-:Y:S05]  /*0010*/  EXIT ;  /* 0x000000000000794d */ /* 0x000fea0003800000 */
.L_x_0:
[----:B------:R-:W-:-:S00]  /*0020*/  BRA `(.L_x_0) ;  /* 0xfffffffc00fc7947 */ /* 0x000fc0000383ffff */
[----:B------:R-:W-:-:S00]  /*0030*/  NOP ;  /* 0x0000000000007918 */ /* 0x000fc00000000000 */
        /* <DEDUP_REMOVED lines=12> */
.L_x_1:


//--------------------- .nv.shared.reserved.0     --------------------------
	.section	.nv.shared.reserved.0,"aw",@nobits
	.weak		__nv_reservedSMEM_offset_0_alias
	.size		__nv_reservedSMEM_offset_0_alias, 0, 64
	.other		__nv_reservedSMEM_offset_0_alias,@"STO_CUDA_RESERVED_SHARED STV_DEFAULT"
__nv_reservedSMEM_offset_0_alias:
	.zero		0
	.zero		64


//--------------------- .nv.global                --------------------------
	.section	.nv.global,"aw",@nobits
.nv.global:
	.type		_ZN41_INTERNAL_7d0d9ed9_4_k_cu_8f643834_1612146thrust24THRUST_300001_SM_1000_NS3seqE,@object
	.size		_ZN41_INTERNAL_7d0d9ed9_4_k_cu_8f643834_1612146thrust24THRUST_300001_SM_1000_NS3seqE,(_ZN41_INTERNAL_7d0d9ed9_4_k_cu_8f643834_1612144cuda3std3__48in_placeE - _ZN41_INTERNAL_7d0d9ed9_4_k_cu_8f643834_1612146thrust24THRUST_300001_SM_1000_NS3seqE)
_ZN41_INTERNAL_7d0d9ed9_4_k_cu_8f643834_1612146thrust24THRUST_300001_SM_1000_NS3seqE:
	.zero		1
	.type		_ZN41_INTERNAL_7d0d9ed9_4_k_cu_8f643834_1612144cuda3std3__48in_placeE,@object
	.size		_ZN41_INTERNAL_7d0d9ed9_4_k_cu_8f643834_1612144cuda3std3__48in_placeE,(_ZN41_INTERNAL_7d0d9ed9_4_k_cu_8f643834_1612144cuda3std6ranges3__45__cpo4sizeE - _ZN41_INTERNAL_7d0d9ed9_4_k_cu_8f643834_1612144cuda3std3__48in_placeE)
_ZN41_INTERNAL_7d0d9ed9_4_k_cu_8f643834_1612144cuda3std3__48in_placeE:
	.zero		1
	.type		_ZN41_INTERNAL_7d0d9ed9_4_k_cu_8f643834_1612144cuda3std6ranges3__45__cpo4sizeE,@object
	.size		_ZN41_INTERNAL_7d0d9ed9_4_k_cu_8f643834_1612144cuda3std6ranges3__45__cpo4sizeE,(_ZN41_INTERNAL_7d0d9ed9_4_k_cu_8f643834_1612146thrust24THRUST_300001_SM_1000_NS12placeholders2_3E - _ZN41_INTERNAL_7d0d9ed9_4_k_cu_8f643834_1612144cuda3std6ranges3__45__cpo4sizeE)
_ZN41_INTERNAL_7d0d9ed9_4_k_cu_8f643834_1612144cuda3std6ranges3__45__cpo4sizeE:
	.zero		1
	.type		_ZN41_INTERNAL_7d0d9ed9_4_k_cu_8f643834_1612146thrust24THRUST_300001_SM_1000_NS12placeholders2_3E,@object
	.size		_ZN41_INTERNAL_7d0d9ed9_4_k_cu_8f643834_1612146thrust24THRUST_300001_SM_1000_NS12placeholders2_3E,(_ZN41_INTERNAL_7d0d9ed9_4_k_cu_8f643834_1612144cuda3std3__45__cpo6cbeginE - _ZN41_INTERNAL_7d0d9ed9_4_k_cu_8f643834_1612146thrust24THRUST_300001_SM_1000_NS12placeholders2_3E)
_ZN41_INTERNAL_7d0d9ed9_4_k_cu_8f643834_1612146thrust24THRUST_300001_SM_1000_NS12placeholders2_3E:
	.zero		1
	.type		_ZN41_INTERNAL_7d0d9ed9_4_k_cu_8f643834_1612144cuda3std3__45__cpo6cbeginE,@object
	.size		_ZN41_INTERNAL_7d0d9ed9_4_k_cu_8f643834_1612144cuda3std3__45__cpo6cbeginE,(_ZN41_INTERNAL_7d0d9ed9_4_k_cu_8f643834_1612144cuda3std6ranges3__45__cpo6cbeginE - _ZN41_INTERNAL_7d0d9ed9_4_k_cu_8f643834_1612144cuda3std3__45__cpo6cbeginE)
_ZN41_INTERNAL_7d0d9ed9_4_k_cu_8f643834_1612144cuda3std3__45__cpo6cbeginE:
	.zero		1
	.type		_ZN41_INTERNAL_7d0d9ed9_4_k_cu_8f643834_1612144cuda3std6ranges3__45__cpo6cbeginE,@object
	.size		_ZN41_INTERNAL_7d0d9ed9_4_k_cu_8f643834_1612144cuda3std6ranges3__45__cpo6cbeginE,(_ZN41_INTERNAL_7d0d9ed9_4_k_cu_8f643834_1612146thrust24THRUST_300001_SM_1000_NS12placeholders2_7E - _ZN41_INTERNAL_7d0d9ed9_4_k_cu_8f643834_1612144cuda3std6ranges3__45__cpo6cbeginE)
_ZN41_INTERNAL_7d0d9ed9_4_k_cu_8f643834_1612144cuda3std6ranges3__45__cpo6cbeginE:
	.zero		1
	.type		_ZN41_INTERNAL_7d0d9ed9_4_k_cu_8f643834_1612146thrust24THRUST_300001_SM_1000_NS12placeholders2_7E,@object
	.size		_ZN41_INTERNAL_7d0d9ed9_4_k_cu_8f643834_1612146thrust24THRUST_300001_SM_1000_NS12placeholders2_7E,(_ZN41_INTERNAL_7d0d9ed9_4_k_cu_8f643834_1612144cuda3std3__45__cpo7crbeginE - _ZN41_INTERNAL_7d0d9ed9_4_k_cu_8f643834_1612146thrust24THRUST_300001_SM_1000_NS12placeholders2_7E)
_ZN41_INTERNAL_7d0d9ed9_4_k_cu_8f643834_1612146thrust24THRUST_300001_SM_1000_NS12placeholders2_7E:
	.zero		1
	.type		_ZN41_INTERNAL_7d0d9ed9_4_k_cu_8f643834_1612144cuda3std3__45__cpo7crbeginE,@object
	.size		_ZN41_INTERNAL_7d0d9ed9_4_k_cu_8f643834_1612144cuda3std3__45__cpo7crbeginE,(_ZN41_INTERNAL_7d0d9ed9_4_k_cu_8f643834_1612144cuda3std6ranges3__45__cpo4nextE - _ZN41_INTERNAL_7d0d9ed9_4_k_cu_8f643834_1612144cuda3std3__45__cpo7crbeginE)
_ZN41_INTERNAL_7d0d9ed9_4_k_cu_8f643834_1612144cuda3std3__45__cpo7crbeginE:
	.zero		1
	.type		_ZN41_INTERNAL_7d0d9ed9_4_k_cu_8f643834_1612144cuda3std6ranges3__45__cpo4nextE,@object
	.size		_ZN41_INTERNAL_7d0d9ed9_4_k_cu_8f643834_1612144cuda3std6ranges3__45__cpo4nextE,(_ZN41_INTERNAL_7d0d9ed9_4_k_cu_8f643834_1612144cuda3std6ranges3__45__cpo4swapE - _ZN41_INTERNAL_7d0d9ed9_4_k_cu_8f643834_1612144cuda3std6ranges3__45__cpo4nextE)
_ZN41_INTERNAL_7d0d9ed9_4_k_cu_8f643834_1612144cuda3std6ranges3__45__cpo4nextE:
	.zero		1
	.type		_ZN41_INTERNAL_7d0d9ed9_4_k_cu_8f643834_1612144cuda3std6ranges3__45__cpo4swapE,@object
	.size		_ZN41_INTERNAL_7d0d9ed9_4_k_cu_8f643834_1612144cuda3std6ranges3__45__cpo4swapE,(_ZN41_INTERNAL_7d0d9ed9_4_k_cu_8f643834_1612146thrust24THRUST_300001_SM_1000_NS8cuda_cub10par_nosyncE - _ZN41_INTERNAL_7d0d9ed9_4_k_cu_8f643834_1612144cuda3std6ranges3__45__cpo4swapE)
_ZN41_INTERNAL_7d0d9ed9_4_k_cu_8f643834_1612144cuda3std6ranges3__45__cpo4swapE:
	.zero		1
	.type		_ZN41_INTERNAL_7d0d9ed9_4_k_cu_8f643834_1612146thrust24THRUST_300001_SM_1000_NS8cuda_cub10par_nosyncE,@object
	.size		_ZN41_INTERNAL_7d0d9ed9_4_k_cu_8f643834_1612146thrust24THRUST_300001_SM_1000_NS8cuda_cub10par_nosyncE,(_ZN41_INTERNAL_7d0d9ed9_4_k_cu_8f643834_1612146thrust24THRUST_300001_SM_1000_NS12placeholders2_9E - _ZN41_INTERNAL_7d0d9ed9_4_k_cu_8f643834_1612146thrust24THRUST_300001_SM_1000_NS8cuda_cub10par_nosyncE)
_ZN41_INTERNAL_7d0d9ed9_4_k_cu_8f643834_1612146thrust24THRUST_300001_SM_1000_NS8cuda_cub10par_nosyncE:
	.zero		1
	.type		_ZN41_INTERNAL_7d0d9ed9_4_k_cu_8f643834_1612146thrust24THRUST_300001_SM_1000_NS12placeholders2_9E,@object
	.size		_ZN41_INTERNAL_7d0d9ed9_4_k_cu_8f643834_1612146thrust24THRUST_300001_SM_1000_NS12placeholders2_9E,(_ZN41_INTERNAL_7d0d9ed9_4_k_cu_8f643834_1612144cuda3std3__443_GLOBAL__N__7d0d9ed9_4_k_cu_8f643834_1612146ignoreE - _ZN41_INTERNAL_7d0d9ed9_4_k_cu_8f643834_1612146thrust24THRUST_300001_SM_1000_NS12placeholders2_9E)
_ZN41_INTERNAL_7d0d9ed9_4_k_cu_8f643834_1612146thrust24THRUST_300001_SM_1000_NS12placeholders2_9E:
	.zero		1
	.type		_ZN41_INTERNAL_7d0d9ed9_4_k_cu_8f643834_1612144cuda3std3__443_GLOBAL__N__7d0d9ed9_4_k_cu_8f643834_1612146ignoreE,@object
	.size		_ZN41_INTERNAL_7d0d9ed9_4_k_cu_8f643834_1612144cuda3std3__443_GLOBAL__N__7d0d9ed9_4_k_cu_8f643834_1612146ignoreE,(_ZN41_INTERNAL_7d0d9ed9_4_k_cu_8f643834_1612144cuda3std6ranges3__45__cpo4dataE - _ZN41_INTERNAL_7d0d9ed9_4_k_cu_8f643834_1612144cuda3std3__443_GLOBAL__N__7d0d9ed9_4_k_cu_8f643834_1612146ignoreE)
_ZN41_INTERNAL_7d0d9ed9_4_k_cu_8f643834_1612144cuda3std3__443_GLOBAL__N__7d0d9ed9_4_k_cu_8f643834_1612146ignoreE:
	.zero		1
	.type		_ZN41_INTERNAL_7d0d9ed9_4_k_cu_8f643834_1612144cuda3std6ranges3__45__cpo4dataE,@object
	.size		_ZN41_INTERNAL_7d0d9ed9_4_k_cu_8f643834_1612144cuda3std6ranges3__45__cpo4dataE,(_ZN41_INTERNAL_7d0d9ed9_4_k_cu_8f643834_1612146thrust24THRUST_300001_SM_1000_NS12placeholders2_1E - _ZN41_INTERNAL_7d0d9ed9_4_k_cu_8f643834_1612144cuda3std6ranges3__45__cpo4dataE)
_ZN41_INTERNAL_7d0d9ed9_4_k_cu_8f643834_1612144cuda3std6ranges3__45__cpo4dataE:
	.zero		1
	.type		_ZN41_INTERNAL_7d0d9ed9_4_k_cu_8f643834_1612146thrust24THRUST_300001_SM_1000_NS12placeholders2_1E,@object
	.size		_ZN41_INTERNAL_7d0d9ed9_4_k_cu_8f643834_1612146thrust24THRUST_300001_SM_1000_NS12placeholders2_1E,(_ZN41_INTERNAL_7d0d9ed9_4_k_cu_8f643834_1612144cuda3std3__45__cpo5beginE - _ZN41_INTERNAL_7d0d9ed9_4_k_cu_8f643834_1612146thrust24THRUST_300001_SM_1000_NS12placeholders2_1E)
_ZN41_INTERNAL_7d0d9ed9_4_k_cu_8f643834_1612146thrust24THRUST_300001_SM_1000_NS12placeholders2_1E:
	.zero		1
	.type		_ZN41_INTERNAL_7d0d9ed9_4_k_cu_8f643834_1612144cuda3std3__45__cpo5beginE,@object
	.size		_ZN41_INTERNAL_7d0d9ed9_4_k_cu_8f643834_1612144cuda3std3__45__cpo5beginE,(_ZN41_INTERNAL_7d0d9ed9_4_k_cu_8f643834_1612144cuda3std6ranges3__45__cpo5beginE - _ZN41_INTERNAL_7d0d9ed9_4_k_cu_8f643834_1612144cuda3std3__45__cpo5beginE)
_ZN41_INTERNAL_7d0d9ed9_4_k_cu_8f643834_1612144cuda3std3__45__cpo5beginE:
	.zero		1
	.type		_ZN41_INTERNAL_7d0d9ed9_4_k_cu_8f643834_1612144cuda3std6ranges3__45__cpo5beginE,@object
	.size		_ZN41_INTERNAL_7d0d9ed9_4_k_cu_8f643834_1612144cuda3std6ranges3__45__cpo5beginE,(_ZN41_INTERNAL_7d0d9ed9_4_k_cu_8f643834_1612146thrust24THRUST_300001_SM_1000_NS12placeholders2_5E - _ZN41_INTERNAL_7d0d9ed9_4_k_cu_8f643834_1612144cuda3std6ranges3__45__cpo5beginE)
_ZN41_INTERNAL_7d0d9ed9_4_k_cu_8f643834_1612144cuda3std6ranges3__45__cpo5beginE:
	.zero		1
	.type		_ZN41_INTERNAL_7d0d9ed9_4_k_cu_8f643834_1612146thrust24THRUST_300001_SM_1000_NS12placeholders2_5E,@object
	.size		_ZN41_INTERNAL_7d0d9ed9_4_k_cu_8f643834_1612146thrust24THRUST_300001_SM_1000_NS12placeholders2_5E,(_ZN41_INTERNAL_7d0d9ed9_4_k_cu_8f643834_1612144cuda3std3__45__cpo6rbeginE - _ZN41_INTERNAL_7d0d9ed9_4_k_cu_8f643834_1612146thrust24THRUST_300001_SM_1000_NS12placeholders2_5E)
_ZN41_INTERNAL_7d0d9ed9_4_k_cu_8f643834_1612146thrust24THRUST_300001_SM_1000_NS12placeholders2_5E:
	.zero		1
	.type		_ZN41_INTERNAL_7d0d9ed9_4_k_cu_8f643834_1612144cuda3std3__45__cpo6rbeginE,@object
	.size		_ZN41_INTERNAL_7d0d9ed9_4_k_cu_8f643834_1612144cuda3std3__45__cpo6rbeginE,(_ZN41_INTERNAL_7d0d9ed9_4_k_cu_8f643834_1612144cuda3std6ranges3__45__cpo7advanceE - _ZN41_INTERNAL_7d0d9ed9_4_k_cu_8f643834_1612144cuda3std3__45__cpo6rbeginE)
_ZN41_INTERNAL_7d0d9ed9_4_k_cu_8f643834_1612144cuda3std3__45__cpo6rbeginE:
	.zero		1
	.type		_ZN41_INTERNAL_7d0d9ed9_4_k_cu_8f643834_1612144cuda3std6ranges3__45__cpo7advanceE,@object
	.size		_ZN41_INTERNAL_7d0d9ed9_4_k_cu_8f643834_1612144cuda3std6ranges3__45__cpo7advanceE,(_ZN41_INTERNAL_7d0d9ed9_4_k_cu_8f643834_1612144cuda3std3__47nulloptE - _ZN41_INTERNAL_7d0d9ed9_4_k_cu_8f643834_1612144cuda3std6ranges3__45__cpo7advanceE)
_ZN41_INTERNAL_7d0d9ed9_4_k_cu_8f643834_1612144cuda3std6ranges3__45__cpo7advanceE:
	.zero		1
	.type		_ZN41_INTERNAL_7d0d9ed9_4_k_cu_8f643834_1612144cuda3std3__47nulloptE,@object
	.size		_ZN41_INTERNAL_7d0d9ed9_4_k_cu_8f643834_1612144cuda3std3__47nulloptE,(_ZN41_INTERNAL_7d0d9ed9_4_k_cu_8f643834_1612144cuda3std6ranges3__45__cpo8distanceE - _ZN41_INTERNAL_7d0d9ed9_4_k_cu_8f643834_1612144cuda3std3__47nulloptE)
_ZN41_INTERNAL_7d0d9ed9_4_k_cu_8f643834_1612144cuda3std3__47nulloptE:
	.zero		1
	.type		_ZN41_INTERNAL_7d0d9ed9_4_k_cu_8f643834_1612144cuda3std6ranges3__45__cpo8distanceE,@object
	.size		_ZN41_INTERNAL_7d0d9ed9_4_k_cu_8f643834_1612144cuda3std6ranges3__45__cpo8distanceE,(_ZN41_INTERNAL_7d0d9ed9_4_k_cu_8f643834_1612146thrust24THRUST_300001_SM_1000_NS12placeholders3_10E - _ZN41_INTERNAL_7d0d9ed9_4_k_cu_8f643834_1612144cuda3std6ranges3__45__cpo8distanceE)
_ZN41_INTERNAL_7d0d9ed9_4_k_cu_8f643834_1612144cuda3std6ranges3__45__cpo8distanceE:
	.zero		1
	.type		_ZN41_INTERNAL_7d0d9ed9_4_k_cu_8f643834_1612146thrust24THRUST_300001_SM_1000_NS12placeholders3_10E,@object
	.size		_ZN41_INTERNAL_7d0d9ed9_4_k_cu_8f643834_1612146thrust24THRUST_300001_SM_1000_NS12placeholders3_10E,(_ZN41_INTERNAL_7d0d9ed9_4_k_cu_8f643834_1612144cuda3std3__419piecewise_constructE - _ZN41_INTERNAL_7d0d9ed9_4_k_cu_8f643834_1612146thrust24THRUST_300001_SM_1000_NS12placeholders3_10E)
_ZN41_INTERNAL_7d0d9ed9_4_k_cu_8f643834_1612146thrust24THRUST_300001_SM_1000_NS12placeholders3_10E:
	.zero		1
	.type		_ZN41_INTERNAL_7d0d9ed9_4_k_cu_8f643834_1612144cuda3std3__419piecewise_constructE,@object
	.size		_ZN41_INTERNAL_7d0d9ed9_4_k_cu_8f643834_1612144cuda3std3__419piecewise_constructE,(_ZN41_INTERNAL_7d0d9ed9_4_k_cu_8f643834_1612144cuda3std6ranges3__45__cpo5cdataE - _ZN41_INTERNAL_7d0d9ed9_4_k_cu_8f643834_1612144cuda3std3__419piecewise_constructE)
_ZN41_INTERNAL_7d0d9ed9_4_k_cu_8f643834_1612144cuda3std3__419piecewise_constructE:
	.zero		1
	.type		_ZN41_INTERNAL_7d0d9ed9_4_k_cu_8f643834_1612144cuda3std6ranges3__45__cpo5cdataE,@object
	.size		_ZN41_INTERNAL_7d0d9ed9_4_k_cu_8f643834_1612144cuda3std6ranges3__45__cpo5cdataE,(_ZN41_INTERNAL_7d0d9ed9_4_k_cu_8f643834_1612146thrust24THRUST_300001_SM_1000_NS12placeholders2_2E - _ZN41_INTERNAL_7d0d9ed9_4_k_cu_8f643834_1612144cuda3std6ranges3__45__cpo5cdataE)
_ZN41_INTERNAL_7d0d9ed9_4_k_cu_8f643834_1612144cuda3std6ranges3__45__cpo5cdataE:
	.zero		1
	.type		_ZN41_INTERNAL_7d0d9ed9_4_k_cu_8f643834_1612146thrust24THRUST_300001_SM_1000_NS12placeholders2_2E,@object
	.size		_ZN41_INTERNAL_7d0d9ed9_4_k_cu_8f643834_1612146thrust24THRUST_300001_SM_1000_NS12placeholders2_2E,(_ZN41_INTERNAL_7d0d9ed9_4_k_cu_8f643834_1612144cuda3std3__45__cpo3endE - _ZN41_INTERNAL_7d0d9ed9_4_k_cu_8f643834_1612146thrust24THRUST_300001_SM_1000_NS12placeholders2_2E)
_ZN41_INTERNAL_7d0d9ed9_4_k_cu_8f643834_1612146thrust24THRUST_300001_SM_1000_NS12placeholders2_2E:
	.zero		1
	.type		_ZN41_INTERNAL_7d0d9ed9_4_k_cu_8f643834_1612144cuda3std3__45__cpo3endE,@object
	.size		_ZN41_INTERNAL_7d0d9ed9_4_k_cu_8f643834_1612144cuda3std3__45__cpo3endE,(_ZN41_INTERNAL_7d0d9ed9_4_k_cu_8f643834_1612144cuda3std6ranges3__45__cpo3endE - _ZN41_INTERNAL_7d0d9ed9_4_k_cu_8f643834_1612144cuda3std3__45__cpo3endE)
_ZN41_INTERNAL_7d0d9ed9_4_k_cu_8f643834_1612144cuda3std3__45__cpo3endE:
	.zero		1
	.type		_ZN41_INTERNAL_7d0d9ed9_4_k_cu_8f643834_1612144cuda3std6ranges3__45__cpo3endE,@object
	.size		_ZN41_INTERNAL_7d0d9ed9_4_k_cu_8f643834_1612144cuda3std6ranges3__45__cpo3endE,(_ZN41_INTERNAL_7d0d9ed9_4_k_cu_8f643834_1612146thrust24THRUST_300001_SM_1000_NS12placeholders2_6E - _ZN41_INTERNAL_7d0d9ed9_4_k_cu_8f643834_1612144cuda3std6ranges3__45__cpo3endE)
_ZN41_INTERNAL_7d0d9ed9_4_k_cu_8f643834_1612144cuda3std6ranges3__45__cpo3endE:
	.zero		1
	.type		_ZN41_INTERNAL_7d0d9ed9_4_k_cu_8f643834_1612146thrust24THRUST_300001_SM_1000_NS12placeholders2_6E,@object
	.size		_ZN41_INTERNAL_7d0d9ed9_4_k_cu_8f643834_1612146thrust24THRUST_300001_SM_1000_NS12placeholders2_6E,(_ZN41_INTERNAL_7d0d9ed9_4_k_cu_8f643834_1612144cuda3std3__45__cpo4rendE - _ZN41_INTERNAL_7d0d9ed9_4_k_cu_8f643834_1612146thrust24THRUST_300001_SM_1000_NS12placeholders2_6E)
_ZN41_INTERNAL_7d0d9ed9_4_k_cu_8f643834_1612146thrust24THRUST_300001_SM_1000_NS12placeholders2_6E:
	.zero		1
	.type		_ZN41_INTERNAL_7d0d9ed9_4_k_cu_8f643834_1612144cuda3std3__45__cpo4rendE,@object
	.size		_ZN41_INTERNAL_7d0d9ed9_4_k_cu_8f643834_1612144cuda3std3__45__cpo4rendE,(_ZN41_INTERNAL_7d0d9ed9_4_k_cu_8f643834_1612144cuda3std6ranges3__45__cpo9iter_swapE - _ZN41_INTERNAL_7d0d9ed9_4_k_cu_8f643834_1612144cuda3std3__45__cpo4rendE)
_ZN41_INTERNAL_7d0d9ed9_4_k_cu_8f643834_1612144cuda3std3__45__cpo4rendE:
	.zero		1
	.type		_ZN41_INTERNAL_7d0d9ed9_4_k_cu_8f643834_1612144cuda3std6ranges3__45__cpo9iter_swapE,@object
	.size		_ZN41_INTERNAL_7d0d9ed9_4_k_cu_8f643834_1612144cuda3std6ranges3__45__cpo9iter_swapE,(_ZN41_INTERNAL_7d0d9ed9_4_k_cu_8f643834_1612144cuda3std3__48unexpectE - _ZN41_INTERNAL_7d0d9ed9_4_k_cu_8f643834_1612144cuda3std6ranges3__45__cpo9iter_swapE)
_ZN41_INTERNAL_7d0d9ed9_4_k_cu_8f643834_1612144cuda3std6ranges3__45__cpo9iter_swapE:
	.zero		1
	.type		_ZN41_INTERNAL_7d0d9ed9_4_k_cu_8f643834_1612144cuda3std3__48unexpectE,@object
	.size		_ZN41_INTERNAL_7d0d9ed9_4_k_cu_8f643834_1612144cuda3std3__48unexpectE,(_ZN41_INTERNAL_7d0d9ed9_4_k_cu_8f643834_1612146thrust24THRUST_300001_SM_1000_NS8cuda_cub3parE - _ZN41_INTERNAL_7d0d9ed9_4_k_cu_8f643834_1612144cuda3std3__48unexpectE)
_ZN41_INTERNAL_7d0d9ed9_4_k_cu_8f643834_1612144cuda3std3__48unexpectE:
	.zero		1
	.type		_ZN41_INTERNAL_7d0d9ed9_4_k_cu_8f643834_1612146thrust24THRUST_300001_SM_1000_NS8cuda_cub3parE,@object
	.size		_ZN41_INTERNAL_7d0d9ed9_4_k_cu_8f643834_1612146thrust24THRUST_300001_SM_1000_NS8cuda_cub3parE,(_ZN41_INTERNAL_7d0d9ed9_4_k_cu_8f643834_1612146thrust24THRUST_300001_SM_1000_NS12placeholders2_4E - _ZN41_INTERNAL_7d0d9ed9_4_k_cu_8f643834_1612146thrust24THRUST_300001_SM_1000_NS8cuda_cub3parE)
_ZN41_INTERNAL_7d0d9ed9_4_k_cu_8f643834_1612146thrust24THRUST_300001_SM_1000_NS8cuda_cub3parE:
	.zero		1
	.type		_ZN41_INTERNAL_7d0d9ed9_4_k_cu_8f643834_1612146thrust24THRUST_300001_SM_1000_NS12placeholders2_4E,@object
	.size		_ZN41_INTERNAL_7d0d9ed9_4_k_cu_8f643834_1612146thrust24THRUST_300001_SM_1000_NS12placeholders2_4E,(_ZN41_INTERNAL_7d0d9ed9_4_k_cu_8f643834_1612144cuda3std3__45__cpo4cendE - _ZN41_INTERNAL_7d0d9ed9_4_k_cu_8f643834_1612146thrust24THRUST_300001_SM_1000_NS12placeholders2_4E)
_ZN41_INTERNAL_7d0d9ed9_4_k_cu_8f643834_1612146thrust24THRUST_300001_SM_1000_NS12placeholders2_4E:
	.zero		1
	.type		_ZN41_INTERNAL_7d0d9ed9_4_k_cu_8f643834_1612144cuda3std3__45__cpo4cendE,@object
	.size		_ZN41_INTERNAL_7d0d9ed9_4_k_cu_8f643834_1612144cuda3std3__45__cpo4cendE,(_ZN41_INTERNAL_7d0d9ed9_4_k_cu_8f643834_1612144cuda3std6ranges3__45__cpo4cendE - _ZN41_INTERNAL_7d0d9ed9_4_k_cu_8f643834_1612144cuda3std3__45__cpo4cendE)
_ZN41_INTERNAL_7d0d9ed9_4_k_cu_8f643834_1612144cuda3std3__45__cpo4cendE:
	.zero		1
	.type		_ZN41_INTERNAL_7d0d9ed9_4_k_cu_8f643834_1612144cuda3std6ranges3__45__cpo4cendE,@object
	.size		_ZN41_INTERNAL_7d0d9ed9_4_k_cu_8f643834_1612144cuda3std6ranges3__45__cpo4cendE,(_ZN41_INTERNAL_7d0d9ed9_4_k_cu_8f643834_1612144cuda3std3__420unreachable_sentinelE - _ZN41_INTERNAL_7d0d9ed9_4_k_cu_8f643834_1612144cuda3std6ranges3__45__cpo4cendE)
_ZN41_INTERNAL_7d0d9ed9_4_k_cu_8f643834_1612144cuda3std6ranges3__45__cpo4cendE:
	.zero		1
	.type		_ZN41_INTERNAL_7d0d9ed9_4_k_cu_8f643834_1612144cuda3std3__420unreachable_sentinelE,@object
	.size		_ZN41_INTERNAL_7d0d9ed9_4_k_cu_8f643834_1612144cuda3std3__420unreachable_sentinelE,(_ZN41_INTERNAL_7d0d9ed9_4_k_cu_8f643834_1612144cuda3std6ranges3__45__cpo5ssizeE - _ZN41_INTERNAL_7d0d9ed9_4_k_cu_8f643834_1612144cuda3std3__420unreachable_sentinelE)
_ZN41_INTERNAL_7d0d9ed9_4_k_cu_8f643834_1612144cuda3std3__420unreachable_sentinelE:
	.zero		1
	.type		_ZN41_INTERNAL_7d0d9ed9_4_k_cu_8f643834_1612144cuda3std6ranges3__45__cpo5ssizeE,@object
	.size		_ZN41_INTERNAL_7d0d9ed9_4_k_cu_8f643834_1612144cuda3std6ranges3__45__cpo5ssizeE,(_ZN41_INTERNAL_7d0d9ed9_4_k_cu_8f643834_1612146thrust24THRUST_300001_SM_1000_NS12placeholders2_8E - _ZN41_INTERNAL_7d0d9ed9_4_k_cu_8f643834_1612144cuda3std6ranges3__45__cpo5ssizeE)
_ZN41_INTERNAL_7d0d9ed9_4_k_cu_8f643834_1612144cuda3std6ranges3__45__cpo5ssizeE:
	.zero		1
	.type		_ZN41_INTERNAL_7d0d9ed9_4_k_cu_8f643834_1612146thrust24THRUST_300001_SM_1000_NS12placeholders2_8E,@object
	.size		_ZN41_INTERNAL_7d0d9ed9_4_k_cu_8f643834_1612146thrust24THRUST_300001_SM_1000_NS12placeholders2_8E,(_ZN41_INTERNAL_7d0d9ed9_4_k_cu_8f643834_1612144cuda3std3__45__cpo5crendE - _ZN41_INTERNAL_7d0d9ed9_4_k_cu_8f643834_1612146thrust24THRUST_300001_SM_1000_NS12placeholders2_8E)
_ZN41_INTERNAL_7d0d9ed9_4_k_cu_8f643834_1612146thrust24THRUST_300001_SM_1000_NS12placeholders2_8E:
	.zero		1
	.type		_ZN41_INTERNAL_7d0d9ed9_4_k_cu_8f643834_1612144cuda3std3__45__cpo5crendE,@object
	.size		_ZN41_INTERNAL_7d0d9ed9_4_k_cu_8f643834_1612144cuda3std3__45__cpo5crendE,(_ZN41_INTERNAL_7d0d9ed9_4_k_cu_8f643834_1612144cuda3std6ranges3__45__cpo4prevE - _ZN41_INTERNAL_7d0d9ed9_4_k_cu_8f643834_1612144cuda3std3__45__cpo5crendE)
_ZN41_INTERNAL_7d0d9ed9_4_k_cu_8f643834_1612144cuda3std3__45__cpo5crendE:
	.zero		1
	.type		_ZN41_INTERNAL_7d0d9ed9_4_k_cu_8f643834_1612144cuda3std6ranges3__45__cpo4prevE,@object
	.size		_ZN41_INTERNAL_7d0d9ed9_4_k_cu_8f643834_1612144cuda3std6ranges3__45__cpo4prevE,(_ZN41_INTERNAL_7d0d9ed9_4_k_cu_8f643834_1612144cuda3std6ranges3__45__cpo9iter_moveE - _ZN41_INTERNAL_7d0d9ed9_4_k_cu_8f643834_1612144cuda3std6ranges3__45__cpo4prevE)
_ZN41_INTERNAL_7d0d9ed9_4_k_cu_8f643834_1612144cuda3std6ranges3__45__cpo4prevE:
	.zero		1
	.type		_ZN41_INTERNAL_7d0d9ed9_4_k_cu_8f643834_1612144cuda3std6ranges3__45__cpo9iter_moveE,@object
	.size		_ZN41_INTERNAL_7d0d9ed9_4_k_cu_8f643834_1612144cuda3std6ranges3__45__cpo9iter_moveE,(_ZN41_INTERNAL_7d0d9ed9_4_k_cu_8f643834_1612146thrust24THRUST_300001_SM_1000_NS6system6detail10sequential3seqE - _ZN41_INTERNAL_7d0d9ed9_4_k_cu_8f643834_1612144cuda3std6ranges3__45__cpo9iter_moveE)
_ZN41_INTERNAL_7d0d9ed9_4_k_cu_8f643834_1612144cuda3std6ranges3__45__cpo9iter_moveE:
	.zero		1
	.type		_ZN41_INTERNAL_7d0d9ed9_4_k_cu_8f643834_1612146thrust24THRUST_300001_SM_1000_NS6system6detail10sequential3seqE,@object
	.size		_ZN41_INTERNAL_7d0d9ed9_4_k_cu_8f643834_1612146thrust24THRUST_300001_SM_1000_NS6system6detail10sequential3seqE,(.L_31 - _ZN41_INTERNAL_7d0d9ed9_4_k_cu_8f643834_1612146thrust24THRUST_300001_SM_1000_NS6system6detail10sequential3seqE)
_ZN41_INTERNAL_7d0d9ed9_4_k_cu_8f643834_1612146thrust24THRUST_300001_SM_1000_NS6system6detail10sequential3seqE:
	.zero		1
.L_31:


//--------------------- .nv.constant0._ZN3cub18CUB_300001_SM_10006detail11EmptyKernelIvEEvv --------------------------
	.section	.nv.constant0._ZN3cub18CUB_300001_SM_10006detail11EmptyKernelIvEEvv,"a",@progbits
	.sectionflags	@""
	.align	4
.nv.constant0._ZN3cub18CUB_300001_SM_10006detail11EmptyKernelIvEEvv:
	.zero		896


//--------------------- SYMBOLS --------------------------

	.type		.nv.reservedSmem.offset0,@object
	.size		.nv.reservedSmem.offset0,0x4
